	.headerflags	@"EF_CUDA_TEXMODE_UNIFIED EF_CUDA_64BIT_ADDRESS EF_CUDA_ACCELERATORS EF_CUDA_SM90 EF_CUDA_VIRTUAL_SM(EF_CUDA_SM90)"
	.elftype	@"ET_EXEC"


//--------------------- .nv.info                  --------------------------
	.section	.nv.info,"",@"SHT_CUDA_INFO"
	.align	4


	//----- nvinfo : EIATTR_REGCOUNT
	.align		4
        /*0000*/ 	.byte	0x04, 0x2f
        /*0002*/ 	.short	(.L_3 - .L_2)
	.align		4
.L_2:
        /*0004*/ 	.word	index@(triton_poi_fused__native_batch_norm_legit_no_training_18)
        /*0008*/ 	.word	0x00000012


	//----- nvinfo : EIATTR_MIN_STACK_SIZE
	.align		4
.L_3:
        /*000c*/ 	.byte	0x04, 0x12
        /*000e*/ 	.short	(.L_5 - .L_4)
	.align		4
.L_4:
        /*0010*/ 	.word	index@(triton_poi_fused__native_batch_norm_legit_no_training_18)
        /*0014*/ 	.word	0x00000000


	//----- nvinfo : EIATTR_FRAME_SIZE
	.align		4
.L_5:
        /*0018*/ 	.byte	0x04, 0x11
        /*001a*/ 	.short	(.L_7 - .L_6)
	.align		4
.L_6:
        /*001c*/ 	.word	index@(triton_poi_fused__native_batch_norm_legit_no_training_18)
        /*0020*/ 	.word	0x00000000


	//----- nvinfo : EIATTR_MIN_STACK_SIZE
	.align		4
.L_7:
        /*0024*/ 	.byte	0x04, 0x12
        /*0026*/ 	.short	(.L_9 - .L_8)
	.align		4
.L_8:
        /*0028*/ 	.word	index@(triton_poi_fused__native_batch_norm_legit_no_training_18)
        /*002c*/ 	.word	0x00000000
.L_9:


//--------------------- .nv.info.triton_poi_fused__native_batch_norm_legit_no_training_18 --------------------------
	.section	.nv.info.triton_poi_fused__native_batch_norm_legit_no_training_18,"",@"SHT_CUDA_INFO"
	.sectionflags	@""
	.align	4


	//----- nvinfo : EIATTR_CUDA_API_VERSION
	.align		4
        /*0000*/ 	.byte	0x04, 0x37
        /*0002*/ 	.short	(.L_11 - .L_10)
.L_10:
        /*0004*/ 	.word	0x0000007c


	//----- nvinfo : EIATTR_KPARAM_INFO
	.align		4
.L_11:
        /*0008*/ 	.byte	0x04, 0x17
        /*000a*/ 	.short	(.L_13 - .L_12)
.L_12:
        /*000c*/ 	.word	0x00000000
        /*0010*/ 	.short	0x0006
        /*0012*/ 	.short	0x0030
        /*0014*/ 	.byte	0x00, 0xf0, 0x11, 0x00


	//----- nvinfo : EIATTR_KPARAM_INFO
	.align		4
.L_13:
        /*0018*/ 	.byte	0x04, 0x17
        /*001a*/ 	.short	(.L_15 - .L_14)
.L_14:
        /*001c*/ 	.word	0x00000000
        /*0020*/ 	.short	0x0005
        /*0022*/ 	.short	0x0028
        /*0024*/ 	.byte	0x00, 0xf4, 0x21, 0x00


	//----- nvinfo : EIATTR_KPARAM_INFO
	.align		4
.L_15:
        /*0028*/ 	.byte	0x04, 0x17
        /*002a*/ 	.short	(.L_17 - .L_16)
.L_16:
        /*002c*/ 	.word	0x00000000
        /*0030*/ 	.short	0x0004
        /*0032*/ 	.short	0x0020
        /*0034*/ 	.byte	0x00, 0xf4, 0x21, 0x00


	//----- nvinfo : EIATTR_KPARAM_INFO
	.align		4
.L_17:
        /*0038*/ 	.byte	0x04, 0x17
        /*003a*/ 	.short	(.L_19 - .L_18)
.L_18:
        /*003c*/ 	.word	0x00000000
        /*0040*/ 	.short	0x0003
        /*0042*/ 	.short	0x0018
        /*0044*/ 	.byte	0x00, 0xf4, 0x21, 0x00


	//----- nvinfo : EIATTR_KPARAM_INFO
	.align		4
.L_19:
        /*0048*/ 	.byte	0x04, 0x17
        /*004a*/ 	.short	(.L_21 - .L_20)
.L_20:
        /*004c*/ 	.word	0x00000000
        /*0050*/ 	.short	0x0002
        /*0052*/ 	.short	0x0010
        /*0054*/ 	.byte	0x00, 0xf4, 0x21, 0x00


	//----- nvinfo : EIATTR_KPARAM_INFO
	.align		4
.L_21:
        /*0058*/ 	.byte	0x04, 0x17
        /*005a*/ 	.short	(.L_23 - .L_22)
.L_22:
        /*005c*/ 	.word	0x00000000
        /*0060*/ 	.short	0x0001
        /*0062*/ 	.short	0x0008
        /*0064*/ 	.byte	0x00, 0xf4, 0x21, 0x00


	//----- nvinfo : EIATTR_KPARAM_INFO
	.align		4
.L_23:
        /*0068*/ 	.byte	0x04, 0x17
        /*006a*/ 	.short	(.L_25 - .L_24)
.L_24:
        /*006c*/ 	.word	0x00000000
        /*0070*/ 	.short	0x0000
        /*0072*/ 	.short	0x0000
        /*0074*/ 	.byte	0x00, 0xf4, 0x21, 0x00


	//----- nvinfo : EIATTR_SPARSE_MMA_MASK
	.align		4
.L_25:
        /*0078*/ 	.byte	0x03, 0x50
        /*007a*/ 	.short	0x0000


	//----- nvinfo : EIATTR_MAXREG_COUNT
	.align		4
        /*007c*/ 	.byte	0x03, 0x1b
        /*007e*/ 	.short	0x00ff


	//----- nvinfo : EIATTR_EXIT_INSTR_OFFSETS
	.align		4
        /*0080*/ 	.byte	0x04, 0x1c
        /*0082*/ 	.short	(.L_27 - .L_26)


	//   ....[0]....
.L_26:
        /*0084*/ 	.word	0x00000380


	//----- nvinfo : EIATTR_REQNTID
	.align		4
.L_27:
        /*0088*/ 	.byte	0x04, 0x10
        /*008a*/ 	.short	(.L_29 - .L_28)
.L_28:
        /*008c*/ 	.word	0x00000100
        /*0090*/ 	.word	0x00000001
        /*0094*/ 	.word	0x00000001


	//----- nvinfo : EIATTR_CBANK_PARAM_SIZE
	.align		4
.L_29:
        /*0098*/ 	.byte	0x03, 0x19
        /*009a*/ 	.short	0x0034


	//----- nvinfo : EIATTR_PARAM_CBANK
	.align		4
        /*009c*/ 	.byte	0x04, 0x0a
        /*009e*/ 	.short	(.L_31 - .L_30)
	.align		4
.L_30:
        /*00a0*/ 	.word	index@(.nv.constant0.triton_poi_fused__native_batch_norm_legit_no_training_18)
        /*00a4*/ 	.short	0x0210
        /*00a6*/ 	.short	0x0034


	//----- nvinfo : EIATTR_SW_WAR
	.align		4
.L_31:
        /*00a8*/ 	.byte	0x04, 0x36
        /*00aa*/ 	.short	(.L_33 - .L_32)
.L_32:
        /*00ac*/ 	.word	0x00000008
.L_33:


//--------------------- .nv.callgraph             --------------------------
	.section	.nv.callgraph,"",@"SHT_CUDA_CALLGRAPH"
	.align	4
	.sectionentsize	8
	.align		4
        /*0000*/ 	.word	0x00000000
	.align		4
        /*0004*/ 	.word	0xffffffff
	.align		4
        /*0008*/ 	.word	0x00000000
	.align		4
        /*000c*/ 	.word	0xfffffffe
	.align		4
        /*0010*/ 	.word	0x00000000
	.align		4
        /*0014*/ 	.word	0xfffffffd
	.align		4
        /*0018*/ 	.word	0x00000000
	.align		4
        /*001c*/ 	.word	0xfffffffc


//--------------------- .nv.constant4             --------------------------
	.section	.nv.constant4,"a",@progbits
	.align	8
	.align		8
.nv.constant4:
        /*0000*/ 	.dword	_$_str
	.align		8
        /*0008*/ 	.dword	_$_str_$_2


//--------------------- .text.triton_poi_fused__native_batch_norm_legit_no_training_18 --------------------------
	.section	.text.triton_poi_fused__native_batch_norm_legit_no_training_18,"ax",@progbits
	.align	128
        .global         triton_poi_fused__native_batch_norm_legit_no_training_18
        .type           triton_poi_fused__native_batch_norm_legit_no_training_18,@function
        .size           triton_poi_fused__native_batch_norm_legit_no_training_18,(.L_x_1 - triton_poi_fused__native_batch_norm_legit_no_training_18)
        .other          triton_poi_fused__native_batch_norm_legit_no_training_18,@"STO_CUDA_ENTRY STV_DEFAULT"
triton_poi_fused__native_batch_norm_legit_no_training_18:
.text.triton_poi_fused__native_batch_norm_legit_no_training_18:
[----:B------:R-:W-:Y:S01]  /*0000*/  LDC R1, c[0x0][0x28] ;  /* 0x00000a00ff017b82 */ /* 0x000fe20000000800 */
[----:B------:R-:W1:Y:S07]  /*0010*/  S2R R0, SR_TID.X ;  /* 0x0000000000007919 */ /* 0x000e6e0000002100 */
[----:B------:R-:W2:Y:S01]  /*0020*/  LDC.64 R2, c[0x0][0x220] ;  /* 0x00008800ff027b82 */ /* 0x000ea20000000a00 */
[----:B------:R-:W-:Y:S01]  /*0030*/  ULDC.64 UR4, c[0x0][0x208] ;  /* 0x0000820000047ab9 */ /* 0x000fe20000000a00 */
[----:B------:R-:W3:Y:S06]  /*0040*/  S2R R5, SR_CTAID.X ;  /* 0x0000000000057919 */ /* 0x000eec0000002500 */
[----:B------:R-:W4:Y:S08]  /*0050*/  LDC.64 R6, c[0x0][0x218] ;  /* 0x00008600ff067b82 */ /* 0x000f300000000a00 */
[----:B------:R-:W5:Y:S08]  /*0060*/  LDC.64 R8, c[0x0][0x228] ;  /* 0x00008a00ff087b82 */ /* 0x000f700000000a00 */
[----:B------:R-:W5:Y:S01]  /*0070*/  LDC.64 R10, c[0x0][0x230] ;  /* 0x00008c00ff0a7b82 */ /* 0x000f620000000a00 */
[----:B-1----:R-:W-:-:S04]  /*0080*/  SHF.L.U32 R0, R0, 0x1, RZ ;  /* 0x0000000100007819 */ /* 0x002fc800000006ff */
[----:B------:R-:W-:-:S04]  /*0090*/  LOP3.LUT R0, R0, 0x1fe, RZ, 0xc0, !PT ;  /* 0x000001fe00007812 */ /* 0x000fc800078ec0ff */
[----:B---3--:R-:W-:-:S05]  /*00a0*/  LEA R0, R5, R0, 0x9 ;  /* 0x0000000005007211 */ /* 0x008fca00078e48ff */
[----:B------:R-:W-:-:S05]  /*00b0*/  IMAD.HI R4, R0, 0x2aaaaaab, RZ ;  /* 0x2aaaaaab00047827 */ /* 0x000fca00078e02ff */
[----:B------:R-:W-:-:S04]  /*00c0*/  SHF.R.U32.HI R5, RZ, 0x1f, R4 ;  /* 0x0000001fff057819 */ /* 0x000fc80000011604 */
[----:B------:R-:W-:-:S05]  /*00d0*/  LEA.HI R5, R4, R5, RZ, 0x1c ;  /* 0x0000000504057211 */ /* 0x000fca00078fe0ff */
[----:B------:R-:W-:Y:S02]  /*00e0*/  IMAD R13, R5, -0x60, R0 ;  /* 0xffffffa0050d7824 */ /* 0x000fe400078e0200 */
[----:B------:R-:W1:Y:S02]  /*00f0*/  LDC.64 R4, c[0x0][0x210] ;  /* 0x00008400ff047b82 */ /* 0x000e640000000a00 */
[----:B--2---:R-:W-:-:S06]  /*0100*/  IMAD.WIDE R2, R13, 0x4, R2 ;  /* 0x000000040d027825 */ /* 0x004fcc00078e0202 */
[----:B------:R-:W2:Y:S01]  /*0110*/  LDG.E.EL.64 R2, desc[UR4][R2.64] ;  /* 0x0000000402027981 */ /* 0x000ea2000c2e1b00 */
[----:B----4-:R-:W-:-:S06]  /*0120*/  IMAD.WIDE R6, R13, 0x4, R6 ;  /* 0x000000040d067825 */ /* 0x010fcc00078e0206 */
[----:B------:R-:W3:Y:S01]  /*0130*/  LDG.E.EL.64 R6, desc[UR4][R6.64] ;  /* 0x0000000406067981 */ /* 0x000ee2000c2e1b00 */
[----:B-1----:R-:W-:-:S06]  /*0140*/  IMAD.WIDE R4, R0, 0x4, R4 ;  /* 0x0000000400047825 */ /* 0x002fcc00078e0204 */
[----:B------:R-:W3:Y:S01]  /*0150*/  LDG.E.64 R4, desc[UR4][R4.64] ;  /* 0x0000000404047981 */ /* 0x000ee2000c1e1b00 */
[----:B-----5:R-:W-:-:S04]  /*0160*/  IMAD.WIDE R8, R13, 0x4, R8 ;  /* 0x000000040d087825 */ /* 0x020fc800078e0208 */
[----:B0-----:R-:W-:Y:S02]  /*0170*/  IMAD.WIDE R10, R13, 0x4, R10 ;  /* 0x000000040d0a7825 */ /* 0x001fe400078e020a */
[----:B------:R-:W4:Y:S04]  /*0180*/  LDG.E.EL.64 R8, desc[UR4][R8.64] ;  /* 0x0000000408087981 */ /* 0x000f28000c2e1b00 */
[----:B------:R-:W4:Y:S01]  /*0190*/  LDG.E.EL.64 R10, desc[UR4][R10.64] ;  /* 0x000000040a0a7981 */ /* 0x000f22000c2e1b00 */
[----:B------:R-:W-:Y:S01]  /*01a0*/  HFMA2.MMA R15, -RZ, RZ, 1.625, 0 ;  /* 0x3e800000ff0f7435 */ /* 0x000fe200000001ff */
[----:B--2---:R-:W-:Y:S01]  /*01b0*/  FADD R2, R2, 9.9999997473787516356e-06 ;  /* 0x3727c5ac02027421 */ /* 0x004fe20000000000 */
[----:B------:R-:W-:-:S03]  /*01c0*/  FADD R12, R3, 9.9999997473787516356e-06 ;  /* 0x3727c5ac030c7421 */ /* 0x000fc60000000000 */
[----:B------:R0:W1:Y:S08]  /*01d0*/  MUFU.SQRT R13, R2 ;  /* 0x00000002000d7308 */ /* 0x0000700000002000 */
[----:B------:R-:W2:Y:S01]  /*01e0*/  MUFU.SQRT R14, R12 ;  /* 0x0000000c000e7308 */ /* 0x000ea20000002000 */
[----:B0-----:R-:W0:Y:S01]  /*01f0*/  LDC.64 R2, c[0x0][0x238] ;  /* 0x00008e00ff027b82 */ /* 0x001e220000000a00 */
[----:B-1----:R-:W-:-:S02]  /*0200*/  FSETP.GT.AND P0, PT, R13, 8.50705917302346158658e+37, PT ;  /* 0x7e8000000d00780b */ /* 0x002fc40003f04000 */
[----:B------:R-:W-:Y:S02]  /*0210*/  FSETP.GEU.AND P2, PT, R13, 1.175494350822287508e-38, PT ;  /* 0x008000000d00780b */ /* 0x000fe40003f4e000 */
[C---:B--2---:R-:W-:Y:S02]  /*0220*/  FSETP.GT.AND P1, PT, R14.reuse, 8.50705917302346158658e+37, PT ;  /* 0x7e8000000e00780b */ /* 0x044fe40003f24000 */
[----:B------:R-:W-:-:S07]  /*0230*/  FSETP.GEU.AND P3, PT, R14, 1.175494350822287508e-38, PT ;  /* 0x008000000e00780b */ /* 0x000fce0003f6e000 */
[----:B------:R-:W-:-:S04]  /*0240*/  @P0 FMUL R13, R13, 0.25 ;  /* 0x3e8000000d0d0820 */ /* 0x000fc80000400000 */
[----:B------:R-:W-:Y:S01]  /*0250*/  @!P2 FMUL R13, R13, 16777216 ;  /* 0x4b8000000d0da820 */ /* 0x000fe20000400000 */
[----:B------:R-:W-:-:S04]  /*0260*/  @P1 FMUL R14, R14, 0.25 ;  /* 0x3e8000000e0e1820 */ /* 0x000fc80000400000 */
[----:B------:R-:W-:Y:S01]  /*0270*/  @!P3 FMUL R14, R14, 16777216 ;  /* 0x4b8000000e0eb820 */ /* 0x000fe20000400000 */
[----:B------:R-:W1:Y:S01]  /*0280*/  MUFU.RCP R13, R13 ;  /* 0x0000000d000d7308 */ /* 0x000e620000001000 */
[----:B------:R-:W-:-:S07]  /*0290*/  FSEL R12, R15, 1, P0 ;  /* 0x3f8000000f0c7808 */ /* 0x000fce0000000000 */
[----:B------:R-:W2:Y:S01]  /*02a0*/  MUFU.RCP R14, R14 ;  /* 0x0000000e000e7308 */ /* 0x000ea20000001000 */
[----:B------:R-:W-:Y:S01]  /*02b0*/  FSEL R15, R15, 1, P1 ;  /* 0x3f8000000f0f7808 */ /* 0x000fe20000800000 */
[----:B------:R-:W-:Y:S01]  /*02c0*/  @!P2 FMUL R12, R12, 16777216 ;  /* 0x4b8000000c0ca820 */ /* 0x000fe20000400000 */
[----:B---3--:R-:W-:-:S03]  /*02d0*/  FADD R4, R4, -R6 ;  /* 0x8000000604047221 */ /* 0x008fc60000000000 */
[----:B------:R-:W-:Y:S01]  /*02e0*/  @!P3 FMUL R15, R15, 16777216 ;  /* 0x4b8000000f0fb820 */ /* 0x000fe20000400000 */
[----:B------:R-:W-:Y:S01]  /*02f0*/  FADD R5, R5, -R7 ;  /* 0x8000000705057221 */ /* 0x000fe20000000000 */
[----:B-1----:R-:W-:Y:S02]  /*0300*/  FMUL R13, R13, R12 ;  /* 0x0000000c0d0d7220 */ /* 0x002fe40000400000 */
[----:B--2---:R-:W-:Y:S02]  /*0310*/  FMUL R6, R14, R15 ;  /* 0x0000000f0e067220 */ /* 0x004fe40000400000 */
[----:B------:R-:W-:Y:S02]  /*0320*/  FMUL R13, R4, R13 ;  /* 0x0000000d040d7220 */ /* 0x000fe40000400000 */
[----:B------:R-:W-:Y:S01]  /*0330*/  FMUL R6, R5, R6 ;  /* 0x0000000605067220 */ /* 0x000fe20000400000 */
[----:B0-----:R-:W-:-:S04]  /*0340*/  IMAD.WIDE R2, R0, 0x4, R2 ;  /* 0x0000000400027825 */ /* 0x001fc800078e0202 */
[----:B----4-:R-:W-:Y:S01]  /*0350*/  FFMA R8, R8, R13, R10 ;  /* 0x0000000d08087223 */ /* 0x010fe2000000000a */
[----:B------:R-:W-:-:S05]  /*0360*/  FFMA R9, R9, R6, R11 ;  /* 0x0000000609097223 */ /* 0x000fca000000000b */
[----:B------:R-:W-:Y:S01]  /*0370*/  STG.E.64 desc[UR4][R2.64], R8 ;  /* 0x0000000802007986 */ /* 0x000fe2000c101b04 */
[----:B------:R-:W-:Y:S05]  /*0380*/  EXIT ;  /* 0x000000000000794d */ /* 0x000fea0003800000 */
.L_x_0:
[----:B------:R-:W-:-:S00]  /*0390*/  BRA `(.L_x_0) ;  /* 0xfffffffc00fc7947 */ /* 0x000fc0000383ffff */
[----:B------:R-:W-:-:S00]  /*03a0*/  NOP ;  /* 0x0000000000007918 */ /* 0x000fc00000000000 */
        /* <DEDUP_REMOVED lines=13> */
.L_x_1:


//--------------------- .nv.global.init           --------------------------
	.section	.nv.global.init,"aw",@progbits
.nv.global.init:
	.type		_$_str,@object
	.size		_$_str,(_$_str_$_2 - _$_str)
_$_str:
        /*0000*/ 	.byte	0x5f, 0x5f, 0x43, 0x55, 0x44, 0x41, 0x5f, 0x46, 0x54, 0x5a, 0x00
	.type		_$_str_$_2,@object
	.size		_$_str_$_2,(.L_1 - _$_str_$_2)
_$_str_$_2:
        /*000b*/ 	.byte	0x5f, 0x5f, 0x43, 0x55, 0x44, 0x41, 0x5f, 0x50, 0x52, 0x45, 0x43, 0x5f, 0x53, 0x51, 0x52, 0x54
        /*001b*/ 	.byte	0x00
.L_1:


//--------------------- .nv.constant0.triton_poi_fused__native_batch_norm_legit_no_training_18 --------------------------
	.section	.nv.constant0.triton_poi_fused__native_batch_norm_legit_no_training_18,"a",@progbits
	.sectionflags	@""
	.align	4
.nv.constant0.triton_poi_fused__native_batch_norm_legit_no_training_18:
	.zero		580
